//
// Generated by NVIDIA NVVM Compiler
//
// Compiler Build ID: CL-36424714
// Cuda compilation tools, release 13.0, V13.0.88
// Based on NVVM 20.0.0
//

.version 9.0
.target sm_100
.address_size 64

	// .globl	_Z14monte_carlo_piPK6float2Pc

.visible .entry _Z14monte_carlo_piPK6float2Pc(
	.param .u64 .ptr .align 1 _Z14monte_carlo_piPK6float2Pc_param_0,
	.param .u64 .ptr .align 1 _Z14monte_carlo_piPK6float2Pc_param_1
)
{
	.reg .pred 	%p<2>;
	.reg .b16 	%rs<3>;
	.reg .b32 	%r<5>;
	.reg .b32 	%f<6>;
	.reg .b64 	%rd<11>;

	ld.param.u64 	%rd2, [_Z14monte_carlo_piPK6float2Pc_param_0];
	ld.param.u64 	%rd3, [_Z14monte_carlo_piPK6float2Pc_param_1];
	cvta.to.global.u64 	%rd1, %rd3;
	cvta.to.global.u64 	%rd4, %rd2;
	mov.u32 	%r2, %ctaid.x;
	mov.u32 	%r3, %ntid.x;
	mov.u32 	%r4, %tid.x;
	mad.lo.s32 	%r1, %r2, %r3, %r4;
	mul.wide.u32 	%rd5, %r1, 8;
	add.s64 	%rd6, %rd4, %rd5;
	ld.global.v2.f32 	{%f1, %f2}, [%rd6];
	mul.f32 	%f3, %f2, %f2;
	fma.rn.f32 	%f4, %f1, %f1, %f3;
	sqrt.rn.f32 	%f5, %f4;
	setp.gtu.f32 	%p1, %f5, 0f3F800000;
	@%p1 bra 	$L__BB0_2;
	cvt.u64.u32 	%rd7, %r1;
	add.s64 	%rd8, %rd1, %rd7;
	mov.b16 	%rs1, 1;
	st.global.u8 	[%rd8], %rs1;
	bra.uni 	$L__BB0_3;
$L__BB0_2:
	cvt.u64.u32 	%rd9, %r1;
	add.s64 	%rd10, %rd1, %rd9;
	mov.b16 	%rs2, 0;
	st.global.u8 	[%rd10], %rs2;
$L__BB0_3:
	ret;

}
	// .globl	_Z14monte_carlo_pijP6float2Pi
.visible .entry _Z14monte_carlo_pijP6float2Pi(
	.param .u32 _Z14monte_carlo_pijP6float2Pi_param_0,
	.param .u64 .ptr .align 1 _Z14monte_carlo_pijP6float2Pi_param_1,
	.param .u64 .ptr .align 1 _Z14monte_carlo_pijP6float2Pi_param_2
)
{
	.reg .pred 	%p<11>;
	.reg .b32 	%r<47>;
	.reg .b32 	%f<26>;
	.reg .b64 	%rd<18>;

	ld.param.u32 	%r26, [_Z14monte_carlo_pijP6float2Pi_param_0];
	ld.param.u64 	%rd9, [_Z14monte_carlo_pijP6float2Pi_param_1];
	ld.param.u64 	%rd10, [_Z14monte_carlo_pijP6float2Pi_param_2];
	cvta.to.global.u64 	%rd1, %rd9;
	cvta.to.global.u64 	%rd11, %rd10;
	mov.u32 	%r27, %ctaid.x;
	mov.u32 	%r28, %ntid.x;
	mov.u32 	%r29, %tid.x;
	mad.lo.s32 	%r30, %r27, %r28, %r29;
	mul.lo.s32 	%r40, %r30, %r26;
	add.s32 	%r2, %r40, %r26;
	mul.wide.u32 	%rd12, %r30, 4;
	add.s64 	%rd2, %rd11, %rd12;
	mov.b32 	%r31, 0;
	st.global.u32 	[%rd2], %r31;
	setp.ge.u32 	%p1, %r40, %r2;
	@%p1 bra 	$L__BB1_17;
	and.b32  	%r3, %r26, 3;
	setp.eq.s32 	%p2, %r3, 0;
	mov.b32 	%r43, 0;
	@%p2 bra 	$L__BB1_6;
	mul.wide.u32 	%rd13, %r40, 8;
	add.s64 	%rd16, %rd1, %rd13;
	neg.s32 	%r35, %r3;
	mov.b32 	%r43, 0;
$L__BB1_3:
	.pragma "nounroll";
	ld.global.v2.f32 	{%f1, %f2}, [%rd16];
	mul.f32 	%f3, %f2, %f2;
	fma.rn.f32 	%f4, %f1, %f1, %f3;
	sqrt.rn.f32 	%f5, %f4;
	setp.gtu.f32 	%p3, %f5, 0f3F800000;
	@%p3 bra 	$L__BB1_5;
	add.s32 	%r43, %r43, 1;
	st.global.u32 	[%rd2], %r43;
$L__BB1_5:
	add.s32 	%r40, %r40, 1;
	add.s64 	%rd16, %rd16, 8;
	add.s32 	%r35, %r35, 1;
	setp.ne.s32 	%p4, %r35, 0;
	@%p4 bra 	$L__BB1_3;
$L__BB1_6:
	add.s32 	%r34, %r26, -1;
	setp.lt.u32 	%p5, %r34, 3;
	@%p5 bra 	$L__BB1_17;
	sub.s32 	%r41, %r40, %r2;
	mul.wide.u32 	%rd14, %r40, 8;
	add.s64 	%rd15, %rd14, %rd1;
	add.s64 	%rd17, %rd15, 16;
$L__BB1_8:
	ld.global.v2.f32 	{%f6, %f7}, [%rd17+-16];
	mul.f32 	%f8, %f7, %f7;
	fma.rn.f32 	%f9, %f6, %f6, %f8;
	sqrt.rn.f32 	%f10, %f9;
	setp.gtu.f32 	%p6, %f10, 0f3F800000;
	@%p6 bra 	$L__BB1_10;
	add.s32 	%r43, %r43, 1;
	st.global.u32 	[%rd2], %r43;
$L__BB1_10:
	ld.global.v2.f32 	{%f11, %f12}, [%rd17+-8];
	mul.f32 	%f13, %f12, %f12;
	fma.rn.f32 	%f14, %f11, %f11, %f13;
	sqrt.rn.f32 	%f15, %f14;
	setp.gtu.f32 	%p7, %f15, 0f3F800000;
	@%p7 bra 	$L__BB1_12;
	add.s32 	%r43, %r43, 1;
	st.global.u32 	[%rd2], %r43;
$L__BB1_12:
	ld.global.v2.f32 	{%f16, %f17}, [%rd17];
	mul.f32 	%f18, %f17, %f17;
	fma.rn.f32 	%f19, %f16, %f16, %f18;
	sqrt.rn.f32 	%f20, %f19;
	setp.gtu.f32 	%p8, %f20, 0f3F800000;
	@%p8 bra 	$L__BB1_14;
	add.s32 	%r43, %r43, 1;
	st.global.u32 	[%rd2], %r43;
$L__BB1_14:
	ld.global.v2.f32 	{%f21, %f22}, [%rd17+8];
	mul.f32 	%f23, %f22, %f22;
	fma.rn.f32 	%f24, %f21, %f21, %f23;
	sqrt.rn.f32 	%f25, %f24;
	setp.gtu.f32 	%p9, %f25, 0f3F800000;
	@%p9 bra 	$L__BB1_16;
	add.s32 	%r43, %r43, 1;
	st.global.u32 	[%rd2], %r43;
$L__BB1_16:
	add.s32 	%r41, %r41, 4;
	add.s64 	%rd17, %rd17, 32;
	setp.ne.s32 	%p10, %r41, 0;
	@%p10 bra 	$L__BB1_8;
$L__BB1_17:
	ret;

}


// ===== COMPILED SASS (sm_100) =====

	.target	sm_100

	.elftype	@"ET_EXEC"


//--------------------- .note.nv.tkinfo           --------------------------
	.section	.note.nv.tkinfo,"",@"SHT_NOTE"
	.sectionflags	@"SHF_NOTE_NV_TKINFO"
	.tkinfo
        /*0018*/ 	.word	0x00000002
        /*0030*/ 	.string	""
        /*0030*/ 	.string	"ptxas"
        /*0030*/ 	.string	"Cuda compilation tools, release 13.0, V13.0.88"
        /*0030*/ 	.string	"Build cuda_13.0.r13.0/compiler.36424714_0"
        /*0030*/ 	.string	"-arch sm_100 -m 64 "



//--------------------- .note.nv.cuinfo           --------------------------
	.section	.note.nv.cuinfo,"",@"SHT_NOTE"
	.sectionflags	@"SHF_NOTE_NV_CUINFO"
        /*0018*/ 	.short	0x0002
        /*001a*/ 	.short	0x0064
        /*001c*/ 	.short	0x0082
	.zero		2


//--------------------- .nv.info                  --------------------------
	.section	.nv.info,"",@"SHT_CUDA_INFO"
	.align	4


	//----- nvinfo : EIATTR_REGCOUNT
	.align		4
        /*0000*/ 	.byte	0x04, 0x2f
        /*0002*/ 	.short	(.L_1 - .L_0)
	.align		4
.L_0:
        /*0004*/ 	.word	index@(_Z14monte_carlo_piPK6float2Pc)
        /*0008*/ 	.word	0x0000000b


	//----- nvinfo : EIATTR_FRAME_SIZE
	.align		4
.L_1:
        /*000c*/ 	.byte	0x04, 0x11
        /*000e*/ 	.short	(.L_3 - .L_2)
	.align		4
.L_2:
        /*0010*/ 	.word	index@($__internal_1_$__cuda_sm20_sqrt_rn_f32_slowpath)
        /*0014*/ 	.word	0x00000000


	//----- nvinfo : EIATTR_FRAME_SIZE
	.align		4
.L_3:
        /*0018*/ 	.byte	0x04, 0x11
        /*001a*/ 	.short	(.L_5 - .L_4)
	.align		4
.L_4:
        /*001c*/ 	.word	index@(_Z14monte_carlo_piPK6float2Pc)
        /*0020*/ 	.word	0x00000000


	//----- nvinfo : EIATTR_REGCOUNT
	.align		4
.L_5:
        /*0024*/ 	.byte	0x04, 0x2f
        /*0026*/ 	.short	(.L_7 - .L_6)
	.align		4
.L_6:
        /*0028*/ 	.word	index@(_Z14monte_carlo_pijP6float2Pi)
        /*002c*/ 	.word	0x00000011


	//----- nvinfo : EIATTR_FRAME_SIZE
	.align		4
.L_7:
        /*0030*/ 	.byte	0x04, 0x11
        /*0032*/ 	.short	(.L_9 - .L_8)
	.align		4
.L_8:
        /*0034*/ 	.word	index@($__internal_0_$__cuda_sm20_sqrt_rn_f32_slowpath)
        /*0038*/ 	.word	0x00000000


	//----- nvinfo : EIATTR_FRAME_SIZE
	.align		4
.L_9:
        /*003c*/ 	.byte	0x04, 0x11
        /*003e*/ 	.short	(.L_11 - .L_10)
	.align		4
.L_10:
        /*0040*/ 	.word	index@(_Z14monte_carlo_pijP6float2Pi)
        /*0044*/ 	.word	0x00000000


	//----- nvinfo : EIATTR_MIN_STACK_SIZE
	.align		4
.L_11:
        /*0048*/ 	.byte	0x04, 0x12
        /*004a*/ 	.short	(.L_13 - .L_12)
	.align		4
.L_12:
        /*004c*/ 	.word	index@(_Z14monte_carlo_pijP6float2Pi)
        /*0050*/ 	.word	0x00000000


	//----- nvinfo : EIATTR_MIN_STACK_SIZE
	.align		4
.L_13:
        /*0054*/ 	.byte	0x04, 0x12
        /*0056*/ 	.short	(.L_15 - .L_14)
	.align		4
.L_14:
        /*0058*/ 	.word	index@(_Z14monte_carlo_piPK6float2Pc)
        /*005c*/ 	.word	0x00000000
.L_15:


//--------------------- .nv.compat                --------------------------
	.section	.nv.compat,"",@"SHT_CUDA_COMPAT_INFO"
	.align	4
        /*0000*/ 	.byte	0x02, 0x09, 0x00, 0x00, 0x02, 0x02, 0x01, 0x00, 0x02, 0x05, 0x05, 0x00, 0x03, 0x07, 0x01, 0x01
        /*0010*/ 	.byte	0x02, 0x03, 0x00, 0x00, 0x02, 0x06, 0x01, 0x00, 0x04, 0x0b, 0x08, 0x00, 0x01, 0x00, 0x00, 0x00
        /*0020*/ 	.byte	0x00, 0x00, 0x00, 0x00


//--------------------- .nv.info._Z14monte_carlo_pijP6float2Pi --------------------------
	.section	.nv.info._Z14monte_carlo_pijP6float2Pi,"",@"SHT_CUDA_INFO"
	.sectionflags	@""
	.align	4


	//----- nvinfo : EIATTR_CUDA_API_VERSION
	.align		4
        /*0000*/ 	.byte	0x04, 0x37
        /*0002*/ 	.short	(.L_17 - .L_16)
.L_16:
        /*0004*/ 	.word	0x00000082


	//----- nvinfo : EIATTR_KPARAM_INFO
	.align		4
.L_17:
        /*0008*/ 	.byte	0x04, 0x17
        /*000a*/ 	.short	(.L_19 - .L_18)
.L_18:
        /*000c*/ 	.word	0x00000000
        /*0010*/ 	.short	0x0002
        /*0012*/ 	.short	0x0010
        /*0014*/ 	.byte	0x00, 0xf5, 0x21, 0x00


	//----- nvinfo : EIATTR_KPARAM_INFO
	.align		4
.L_19:
        /*0018*/ 	.byte	0x04, 0x17
        /*001a*/ 	.short	(.L_21 - .L_20)
.L_20:
        /*001c*/ 	.word	0x00000000
        /*0020*/ 	.short	0x0001
        /*0022*/ 	.short	0x0008
        /*0024*/ 	.byte	0x00, 0xf5, 0x21, 0x00


	//----- nvinfo : EIATTR_KPARAM_INFO
	.align		4
.L_21:
        /*0028*/ 	.byte	0x04, 0x17
        /*002a*/ 	.short	(.L_23 - .L_22)
.L_22:
        /*002c*/ 	.word	0x00000000
        /*0030*/ 	.short	0x0000
        /*0032*/ 	.short	0x0000
        /*0034*/ 	.byte	0x00, 0xf0, 0x11, 0x00


	//----- nvinfo : EIATTR_SPARSE_MMA_MASK
	.align		4
.L_23:
        /*0038*/ 	.byte	0x03, 0x50
        /*003a*/ 	.short	0x0000


	//----- nvinfo : EIATTR_MAXREG_COUNT
	.align		4
        /*003c*/ 	.byte	0x03, 0x1b
        /*003e*/ 	.short	0x00ff


	//----- nvinfo : EIATTR_MERCURY_ISA_VERSION
	.align		4
        /*0040*/ 	.byte	0x03, 0x5f
        /*0042*/ 	.short	0x0101


	//----- nvinfo : EIATTR_VRC_CTA_INIT_COUNT
	.align		4
        /*0044*/ 	.byte	0x02, 0x4a
	.zero		1
	.zero		1


	//----- nvinfo : EIATTR_EXIT_INSTR_OFFSETS
	.align		4
        /*0048*/ 	.byte	0x04, 0x1c
        /*004a*/ 	.short	(.L_25 - .L_24)


	//   ....[0]....
.L_24:
        /*004c*/ 	.word	0x000000d0


	//   ....[1]....
        /*0050*/ 	.word	0x00000360


	//   ....[2]....
        /*0054*/ 	.word	0x00000910


	//----- nvinfo : EIATTR_CRS_STACK_SIZE
	.align		4
.L_25:
        /*0058*/ 	.byte	0x04, 0x1e
        /*005a*/ 	.short	(.L_27 - .L_26)
.L_26:
        /*005c*/ 	.word	0x00000000


	//----- nvinfo : EIATTR_CBANK_PARAM_SIZE
	.align		4
.L_27:
        /*0060*/ 	.byte	0x03, 0x19
        /*0062*/ 	.short	0x0018


	//----- nvinfo : EIATTR_PARAM_CBANK
	.align		4
        /*0064*/ 	.byte	0x04, 0x0a
        /*0066*/ 	.short	(.L_29 - .L_28)
	.align		4
.L_28:
        /*0068*/ 	.word	index@(.nv.constant0._Z14monte_carlo_pijP6float2Pi)
        /*006c*/ 	.short	0x0380
        /*006e*/ 	.short	0x0018


	//----- nvinfo : EIATTR_SW_WAR
	.align		4
.L_29:
        /*0070*/ 	.byte	0x04, 0x36
        /*0072*/ 	.short	(.L_31 - .L_30)
.L_30:
        /*0074*/ 	.word	0x00000008
.L_31:


//--------------------- .nv.info._Z14monte_carlo_piPK6float2Pc --------------------------
	.section	.nv.info._Z14monte_carlo_piPK6float2Pc,"",@"SHT_CUDA_INFO"
	.sectionflags	@""
	.align	4


	//----- nvinfo : EIATTR_CUDA_API_VERSION
	.align		4
        /*0000*/ 	.byte	0x04, 0x37
        /*0002*/ 	.short	(.L_33 - .L_32)
.L_32:
        /*0004*/ 	.word	0x00000082


	//----- nvinfo : EIATTR_KPARAM_INFO
	.align		4
.L_33:
        /*0008*/ 	.byte	0x04, 0x17
        /*000a*/ 	.short	(.L_35 - .L_34)
.L_34:
        /*000c*/ 	.word	0x00000000
        /*0010*/ 	.short	0x0001
        /*0012*/ 	.short	0x0008
        /*0014*/ 	.byte	0x00, 0xf5, 0x21, 0x00


	//----- nvinfo : EIATTR_KPARAM_INFO
	.align		4
.L_35:
        /*0018*/ 	.byte	0x04, 0x17
        /*001a*/ 	.short	(.L_37 - .L_36)
.L_36:
        /*001c*/ 	.word	0x00000000
        /*0020*/ 	.short	0x0000
        /*0022*/ 	.short	0x0000
        /*0024*/ 	.byte	0x00, 0xf5, 0x21, 0x00


	//----- nvinfo : EIATTR_SPARSE_MMA_MASK
	.align		4
.L_37:
        /*0028*/ 	.byte	0x03, 0x50
        /*002a*/ 	.short	0x0000


	//----- nvinfo : EIATTR_MAXREG_COUNT
	.align		4
        /*002c*/ 	.byte	0x03, 0x1b
        /*002e*/ 	.short	0x00ff


	//----- nvinfo : EIATTR_MERCURY_ISA_VERSION
	.align		4
        /*0030*/ 	.byte	0x03, 0x5f
        /*0032*/ 	.short	0x0101


	//----- nvinfo : EIATTR_VRC_CTA_INIT_COUNT
	.align		4
        /*0034*/ 	.byte	0x02, 0x4a
	.zero		1
	.zero		1


	//----- nvinfo : EIATTR_EXIT_INSTR_OFFSETS
	.align		4
        /*0038*/ 	.byte	0x04, 0x1c
        /*003a*/ 	.short	(.L_39 - .L_38)


	//   ....[0]....
.L_38:
        /*003c*/ 	.word	0x000001f0


	//   ....[1]....
        /*0040*/ 	.word	0x00000240


	//----- nvinfo : EIATTR_CRS_STACK_SIZE
	.align		4
.L_39:
        /*0044*/ 	.byte	0x04, 0x1e
        /*0046*/ 	.short	(.L_41 - .L_40)
.L_40:
        /*0048*/ 	.word	0x00000000


	//----- nvinfo : EIATTR_CBANK_PARAM_SIZE
	.align		4
.L_41:
        /*004c*/ 	.byte	0x03, 0x19
        /*004e*/ 	.short	0x0010


	//----- nvinfo : EIATTR_PARAM_CBANK
	.align		4
        /*0050*/ 	.byte	0x04, 0x0a
        /*0052*/ 	.short	(.L_43 - .L_42)
	.align		4
.L_42:
        /*0054*/ 	.word	index@(.nv.constant0._Z14monte_carlo_piPK6float2Pc)
        /*0058*/ 	.short	0x0380
        /*005a*/ 	.short	0x0010


	//----- nvinfo : EIATTR_SW_WAR
	.align		4
.L_43:
        /*005c*/ 	.byte	0x04, 0x36
        /*005e*/ 	.short	(.L_45 - .L_44)
.L_44:
        /*0060*/ 	.word	0x00000008
.L_45:


//--------------------- .nv.callgraph             --------------------------
	.section	.nv.callgraph,"",@"SHT_CUDA_CALLGRAPH"
	.align	4
	.sectionentsize	8
	.align		4
        /*0000*/ 	.word	0x00000000
	.align		4
        /*0004*/ 	.word	0xffffffff
	.align		4
        /*0008*/ 	.word	0x00000000
	.align		4
        /*000c*/ 	.word	0xfffffffe
	.align		4
        /*0010*/ 	.word	0x00000000
	.align		4
        /*0014*/ 	.word	0xfffffffd
	.align		4
        /*0018*/ 	.word	0x00000000
	.align		4
        /*001c*/ 	.word	0xfffffffc


//--------------------- .text._Z14monte_carlo_pijP6float2Pi --------------------------
	.section	.text._Z14monte_carlo_pijP6float2Pi,"ax",@progbits
	.align	128
        .global         _Z14monte_carlo_pijP6float2Pi
        .type           _Z14monte_carlo_pijP6float2Pi,@function
        .size           _Z14monte_carlo_pijP6float2Pi,(.L_x_26 - _Z14monte_carlo_pijP6float2Pi)
        .other          _Z14monte_carlo_pijP6float2Pi,@"STO_CUDA_ENTRY STV_DEFAULT"
_Z14monte_carlo_pijP6float2Pi:
.text._Z14monte_carlo_pijP6float2Pi:
[----:B------:R-:W-:Y:S01]  /*0000*/  LDC R1, c[0x0][0x37c] ;  /* 0x0000df00ff017b82 */ /* 0x000fe20000000800 */
[----:B------:R-:W0:Y:S07]  /*0010*/  S2R R0, SR_TID.X ;  /* 0x0000000000007919 */ /* 0x000e2e0000002100 */
[----:B------:R-:W0:Y:S01]  /*0020*/  S2UR UR5, SR_CTAID.X ;  /* 0x00000000000579c3 */ /* 0x000e220000002500 */
[----:B------:R-:W1:Y:S01]  /*0030*/  LDCU UR4, c[0x0][0x380] ;  /* 0x00007000ff0477ac */ /* 0x000e620008000800 */
[----:B------:R-:W2:Y:S06]  /*0040*/  LDCU.64 UR6, c[0x0][0x358] ;  /* 0x00006b00ff0677ac */ /* 0x000eac0008000a00 */
[----:B------:R-:W0:Y:S08]  /*0050*/  LDC R5, c[0x0][0x360] ;  /* 0x0000d800ff057b82 */ /* 0x000e300000000800 */
[----:B------:R-:W3:Y:S01]  /*0060*/  LDC.64 R2, c[0x0][0x390] ;  /* 0x0000e400ff027b82 */ /* 0x000ee20000000a00 */
[----:B0-----:R-:W-:-:S04]  /*0070*/  IMAD R5, R5, UR5, R0 ;  /* 0x0000000505057c24 */ /* 0x001fc8000f8e0200 */
[C---:B-1----:R-:W-:Y:S02]  /*0080*/  IMAD R7, R5.reuse, UR4, RZ ;  /* 0x0000000405077c24 */ /* 0x042fe4000f8e02ff */
[----:B---3--:R-:W-:-:S03]  /*0090*/  IMAD.WIDE.U32 R2, R5, 0x4, R2 ;  /* 0x0000000405027825 */ /* 0x008fc600078e0002 */
[----:B------:R-:W-:-:S04]  /*00a0*/  IADD3 R4, PT, PT, R7, UR4, RZ ;  /* 0x0000000407047c10 */ /* 0x000fc8000fffe0ff */
[----:B------:R-:W-:Y:S01]  /*00b0*/  ISETP.GE.U32.AND P0, PT, R7, R4, PT ;  /* 0x000000040700720c */ /* 0x000fe20003f06070 */
[----:B--2---:R0:W-:-:S12]  /*00c0*/  STG.E desc[UR6][R2.64], RZ ;  /* 0x000000ff02007986 */ /* 0x0041d8000c101906 */
[----:B0-----:R-:W-:Y:S05]  /*00d0*/  @P0 EXIT ;  /* 0x000000000000094d */ /* 0x001fea0003800000 */
[----:B------:R-:W-:Y:S01]  /*00e0*/  ULOP3.LUT UP0, UR4, UR4, 0x3, URZ, 0xc0, !UPT ;  /* 0x0000000304047892 */ /* 0x000fe2000f80c0ff */
[----:B------:R-:W-:-:S08]  /*00f0*/  HFMA2 R5, -RZ, RZ, 0, 0 ;  /* 0x00000000ff057431 */ /* 0x000fd000000001ff */
[----:B------:R-:W-:Y:S05]  /*0100*/  BRA.U !UP0, `(.L_x_0) ;  /* 0x0000000108887547 */ /* 0x000fea000b800000 */
[----:B------:R-:W0:Y:S01]  /*0110*/  LDC.64 R8, c[0x0][0x388] ;  /* 0x0000e200ff087b82 */ /* 0x000e220000000a00 */
[----:B------:R-:W-:Y:S01]  /*0120*/  IMAD.MOV.U32 R5, RZ, RZ, RZ ;  /* 0x000000ffff057224 */ /* 0x000fe200078e00ff */
[----:B------:R-:W-:Y:S01]  /*0130*/  UIADD3 UR4, UPT, UPT, -UR4, URZ, URZ ;  /* 0x000000ff04047290 */ /* 0x000fe2000fffe1ff */
[----:B0-----:R-:W-:-:S03]  /*0140*/  IMAD.WIDE.U32 R8, R7, 0x8, R8 ;  /* 0x0000000807087825 */ /* 0x001fc600078e0008 */
[----:B------:R-:W-:-:S08]  /*0150*/  MOV R6, R8 ;  /* 0x0000000800067202 */ /* 0x000fd00000000f00 */
.L_x_5:
[----:B------:R-:W-:-:S05]  /*0160*/  MOV R8, R6 ;  /* 0x0000000600087202 */ /* 0x000fca0000000f00 */
[----:B------:R-:W2:Y:S01]  /*0170*/  LDG.E.64 R10, desc[UR6][R8.64] ;  /* 0x00000006080a7981 */ /* 0x000ea2000c1e1b00 */
[----:B------:R-:W-:Y:S01]  /*0180*/  UIADD3 UR4, UPT, UPT, UR4, 0x1, URZ ;  /* 0x0000000104047890 */ /* 0x000fe2000fffe0ff */
[----:B------:R-:W-:Y:S03]  /*0190*/  BSSY.RECONVERGENT B0, `(.L_x_1) ;  /* 0x0000012000007945 */ /* 0x000fe60003800200 */
[----:B------:R-:W-:Y:S01]  /*01a0*/  UISETP.NE.AND UP0, UPT, UR4, URZ, UPT ;  /* 0x000000ff0400728c */ /* 0x000fe2000bf05270 */
[----:B--2---:R-:W-:-:S04]  /*01b0*/  FMUL R11, R11, R11 ;  /* 0x0000000b0b0b7220 */ /* 0x004fc80000400000 */
[----:B------:R-:W-:-:S04]  /*01c0*/  FFMA R11, R10, R10, R11 ;  /* 0x0000000a0a0b7223 */ /* 0x000fc8000000000b */
[----:B0-----:R0:W1:Y:S01]  /*01d0*/  MUFU.RSQ R10, R11 ;  /* 0x0000000b000a7308 */ /* 0x0010620000001400 */
[----:B------:R-:W-:-:S04]  /*01e0*/  IADD3 R0, PT, PT, R11, -0xd000000, RZ ;  /* 0xf30000000b007810 */ /* 0x000fc80007ffe0ff */
[----:B------:R-:W-:-:S13]  /*01f0*/  ISETP.GT.U32.AND P0, PT, R0, 0x727fffff, PT ;  /* 0x727fffff0000780c */ /* 0x000fda0003f04070 */
[----:B01----:R-:W-:Y:S05]  /*0200*/  @!P0 BRA `(.L_x_2) ;  /* 0x0000000000188947 */ /* 0x003fea0003800000 */
[----:B------:R-:W-:Y:S01]  /*0210*/  BSSY.RECONVERGENT B1, `(.L_x_3) ;  /* 0x0000004000017945 */ /* 0x000fe20003800200 */
[----:B------:R-:W-:Y:S02]  /*0220*/  MOV R0, R11 ;  /* 0x0000000b00007202 */ /* 0x000fe40000000f00 */
[----:B------:R-:W-:-:S07]  /*0230*/  MOV R14, 0x250 ;  /* 0x00000250000e7802 */ /* 0x000fce0000000f00 */
[----:B------:R-:W-:Y:S05]  /*0240*/  CALL.REL.NOINC `($__internal_0_$__cuda_sm20_sqrt_rn_f32_slowpath) ;  /* 0x0000000400b47944 */ /* 0x000fea0003c00000 */
[----:B------:R-:W-:Y:S05]  /*0250*/  BSYNC.RECONVERGENT B1 ;  /* 0x0000000000017941 */ /* 0x000fea0003800200 */
.L_x_3:
[----:B------:R-:W-:Y:S05]  /*0260*/  BRA `(.L_x_4) ;  /* 0x0000000000107947 */ /* 0x000fea0003800000 */
.L_x_2:
[----:B------:R-:W-:Y:S01]  /*0270*/  FMUL.FTZ R0, R11, R10 ;  /* 0x0000000a0b007220 */ /* 0x000fe20000410000 */
[----:B------:R-:W-:-:S03]  /*0280*/  FMUL.FTZ R8, R10, 0.5 ;  /* 0x3f0000000a087820 */ /* 0x000fc60000410000 */
[----:B------:R-:W-:-:S04]  /*0290*/  FFMA R11, -R0, R0, R11 ;  /* 0x00000000000b7223 */ /* 0x000fc8000000010b */
[----:B------:R-:W-:-:S07]  /*02a0*/  FFMA R0, R11, R8, R0 ;  /* 0x000000080b007223 */ /* 0x000fce0000000000 */
.L_x_4:
[----:B------:R-:W-:Y:S05]  /*02b0*/  BSYNC.RECONVERGENT B0 ;  /* 0x0000000000007941 */ /* 0x000fea0003800200 */
.L_x_1:
[----:B------:R-:W-:Y:S02]  /*02c0*/  FSETP.GTU.AND P0, PT, R0, 1, PT ;  /* 0x3f8000000000780b */ /* 0x000fe40003f0c000 */
[----:B------:R-:W-:-:S11]  /*02d0*/  IADD3 R7, PT, PT, R7, 0x1, RZ ;  /* 0x0000000107077810 */ /* 0x000fd60007ffe0ff */
[----:B------:R-:W-:-:S05]  /*02e0*/  @!P0 VIADD R5, R5, 0x1 ;  /* 0x0000000105058836 */ /* 0x000fca0000000000 */
[----:B------:R0:W-:Y:S01]  /*02f0*/  @!P0 STG.E desc[UR6][R2.64], R5 ;  /* 0x0000000502008986 */ /* 0x0001e2000c101906 */
[----:B------:R-:W-:-:S04]  /*0300*/  IADD3 R6, P0, PT, R6, 0x8, RZ ;  /* 0x0000000806067810 */ /* 0x000fc80007f1e0ff */
[----:B------:R-:W-:Y:S01]  /*0310*/  IADD3.X R9, PT, PT, RZ, R9, RZ, P0, !PT ;  /* 0x00000009ff097210 */ /* 0x000fe200007fe4ff */
[----:B------:R-:W-:Y:S08]  /*0320*/  BRA.U UP0, `(.L_x_5) ;  /* 0xfffffffd008c7547 */ /* 0x000ff0000b83ffff */
.L_x_0:
[----:B------:R-:W1:Y:S02]  /*0330*/  LDC R0, c[0x0][0x380] ;  /* 0x0000e000ff007b82 */ /* 0x000e640000000800 */
[----:B-1----:R-:W-:-:S04]  /*0340*/  IADD3 R0, PT, PT, R0, -0x1, RZ ;  /* 0xffffffff00007810 */ /* 0x002fc80007ffe0ff */
[----:B------:R-:W-:-:S13]  /*0350*/  ISETP.GE.U32.AND P0, PT, R0, 0x3, PT ;  /* 0x000000030000780c */ /* 0x000fda0003f06070 */
[----:B------:R-:W-:Y:S05]  /*0360*/  @!P0 EXIT ;  /* 0x000000000000894d */ /* 0x000fea0003800000 */
[----:B------:R-:W1:Y:S01]  /*0370*/  LDC.64 R8, c[0x0][0x388] ;  /* 0x0000e200ff087b82 */ /* 0x000e620000000a00 */
[C---:B------:R-:W-:Y:S02]  /*0380*/  IMAD.IADD R4, R7.reuse, 0x1, -R4 ;  /* 0x0000000107047824 */ /* 0x040fe400078e0a04 */
[----:B-1----:R-:W-:-:S03]  /*0390*/  IMAD.WIDE.U32 R8, R7, 0x8, R8 ;  /* 0x0000000807087825 */ /* 0x002fc600078e0008 */
[----:B------:R-:W-:-:S04]  /*03a0*/  IADD3 R6, P0, PT, R8, 0x10, RZ ;  /* 0x0000001008067810 */ /* 0x000fc80007f1e0ff */
[----:B------:R-:W-:-:S09]  /*03b0*/  IADD3.X R7, PT, PT, RZ, R9, RZ, P0, !PT ;  /* 0x00000009ff077210 */ /* 0x000fd200007fe4ff */
.L_x_18:
[----:B------:R-:W2:Y:S01]  /*03c0*/  LDG.E.64 R8, desc[UR6][R6.64+-0x10] ;  /* 0xfffff00606087981 */ /* 0x000ea2000c1e1b00 */
[----:B------:R-:W-:Y:S01]  /*03d0*/  IADD3 R4, PT, PT, R4, 0x4, RZ ;  /* 0x0000000404047810 */ /* 0x000fe20007ffe0ff */
[----:B------:R-:W-:Y:S03]  /*03e0*/  BSSY.RECONVERGENT B0, `(.L_x_6) ;  /* 0x0000010000007945 */ /* 0x000fe60003800200 */
[----:B------:R-:W-:Y:S01]  /*03f0*/  ISETP.NE.AND P0, PT, R4, RZ, PT ;  /* 0x000000ff0400720c */ /* 0x000fe20003f05270 */
[----:B--2---:R-:W-:-:S04]  /*0400*/  FMUL R9, R9, R9 ;  /* 0x0000000909097220 */ /* 0x004fc80000400000 */
[----:B------:R-:W-:-:S04]  /*0410*/  FFMA R9, R8, R8, R9 ;  /* 0x0000000808097223 */ /* 0x000fc80000000009 */
[----:B-1----:R1:W2:Y:S01]  /*0420*/  MUFU.RSQ R8, R9 ;  /* 0x0000000900087308 */ /* 0x0022a20000001400 */
[----:B------:R-:W-:-:S04]  /*0430*/  IADD3 R0, PT, PT, R9, -0xd000000, RZ ;  /* 0xf300000009007810 */ /* 0x000fc80007ffe0ff */
[----:B------:R-:W-:-:S13]  /*0440*/  ISETP.GT.U32.AND P1, PT, R0, 0x727fffff, PT ;  /* 0x727fffff0000780c */ /* 0x000fda0003f24070 */
[----:B-12---:R-:W-:Y:S05]  /*0450*/  @!P1 BRA `(.L_x_7) ;  /* 0x0000000000109947 */ /* 0x006fea0003800000 */
[----:B------:R-:W-:Y:S01]  /*0460*/  IMAD.MOV.U32 R0, RZ, RZ, R9 ;  /* 0x000000ffff007224 */ /* 0x000fe200078e0009 */
[----:B------:R-:W-:-:S07]  /*0470*/  MOV R14, 0x490 ;  /* 0x00000490000e7802 */ /* 0x000fce0000000f00 */
[----:B0-----:R-:W-:Y:S05]  /*0480*/  CALL.REL.NOINC `($__internal_0_$__cuda_sm20_sqrt_rn_f32_slowpath) ;  /* 0x0000000400247944 */ /* 0x001fea0003c00000 */
[----:B------:R-:W-:Y:S05]  /*0490*/  BRA `(.L_x_8) ;  /* 0x0000000000107947 */ /* 0x000fea0003800000 */
.L_x_7:
[----:B------:R-:W-:Y:S01]  /*04a0*/  FMUL.FTZ R0, R9, R8 ;  /* 0x0000000809007220 */ /* 0x000fe20000410000 */
[----:B------:R-:W-:-:S03]  /*04b0*/  FMUL.FTZ R8, R8, 0.5 ;  /* 0x3f00000008087820 */ /* 0x000fc60000410000 */
[----:B------:R-:W-:-:S04]  /*04c0*/  FFMA R9, -R0, R0, R9 ;  /* 0x0000000000097223 */ /* 0x000fc80000000109 */
[----:B------:R-:W-:-:S07]  /*04d0*/  FFMA R0, R9, R8, R0 ;  /* 0x0000000809007223 */ /* 0x000fce0000000000 */
.L_x_8:
[----:B------:R-:W-:Y:S05]  /*04e0*/  BSYNC.RECONVERGENT B0 ;  /* 0x0000000000007941 */ /* 0x000fea0003800200 */
.L_x_6:
[----:B------:R-:W-:-:S13]  /*04f0*/  FSETP.GTU.AND P1, PT, R0, 1, PT ;  /* 0x3f8000000000780b */ /* 0x000fda0003f2c000 */
[----:B0-----:R-:W-:-:S05]  /*0500*/  @!P1 IADD3 R5, PT, PT, R5, 0x1, RZ ;  /* 0x0000000105059810 */ /* 0x001fca0007ffe0ff */
[----:B------:R0:W-:Y:S04]  /*0510*/  @!P1 STG.E desc[UR6][R2.64], R5 ;  /* 0x0000000502009986 */ /* 0x0001e8000c101906 */
[----:B------:R-:W2:Y:S01]  /*0520*/  LDG.E.64 R8, desc[UR6][R6.64+-0x8] ;  /* 0xfffff80606087981 */ /* 0x000ea2000c1e1b00 */
[----:B------:R-:W-:Y:S01]  /*0530*/  BSSY.RECONVERGENT B0, `(.L_x_9) ;  /* 0x000000f000007945 */ /* 0x000fe20003800200 */
[----:B--2---:R-:W-:-:S04]  /*0540*/  FMUL R9, R9, R9 ;  /* 0x0000000909097220 */ /* 0x004fc80000400000 */
[----:B------:R-:W-:-:S04]  /*0550*/  FFMA R9, R8, R8, R9 ;  /* 0x0000000808097223 */ /* 0x000fc80000000009 */
[----:B------:R0:W1:Y:S01]  /*0560*/  MUFU.RSQ R8, R9 ;  /* 0x0000000900087308 */ /* 0x0000620000001400 */
[----:B------:R-:W-:-:S04]  /*0570*/  IADD3 R0, PT, PT, R9, -0xd000000, RZ ;  /* 0xf300000009007810 */ /* 0x000fc80007ffe0ff */
[----:B------:R-:W-:-:S13]  /*0580*/  ISETP.GT.U32.AND P1, PT, R0, 0x727fffff, PT ;  /* 0x727fffff0000780c */ /* 0x000fda0003f24070 */
[----:B01----:R-:W-:Y:S05]  /*0590*/  @!P1 BRA `(.L_x_10) ;  /* 0x0000000000109947 */ /* 0x003fea0003800000 */
[----:B------:R-:W-:Y:S02]  /*05a0*/  MOV R0, R9 ;  /* 0x0000000900007202 */ /* 0x000fe40000000f00 */
[----:B------:R-:W-:-:S07]  /*05b0*/  MOV R14, 0x5d0 ;  /* 0x000005d0000e7802 */ /* 0x000fce0000000f00 */
[----:B------:R-:W-:Y:S05]  /*05c0*/  CALL.REL.NOINC `($__internal_0_$__cuda_sm20_sqrt_rn_f32_slowpath) ;  /* 0x0000000000d47944 */ /* 0x000fea0003c00000 */
[----:B------:R-:W-:Y:S05]  /*05d0*/  BRA `(.L_x_11) ;  /* 0x0000000000107947 */ /* 0x000fea0003800000 */
.L_x_10:
[----:B------:R-:W-:Y:S01]  /*05e0*/  FMUL.FTZ R0, R9, R8 ;  /* 0x0000000809007220 */ /* 0x000fe20000410000 */
[----:B------:R-:W-:-:S03]  /*05f0*/  FMUL.FTZ R8, R8, 0.5 ;  /* 0x3f00000008087820 */ /* 0x000fc60000410000 */
[----:B------:R-:W-:-:S04]  /*0600*/  FFMA R9, -R0, R0, R9 ;  /* 0x0000000000097223 */ /* 0x000fc80000000109 */
[----:B------:R-:W-:-:S07]  /*0610*/  FFMA R0, R9, R8, R0 ;  /* 0x0000000809007223 */ /* 0x000fce0000000000 */
.L_x_11:
[----:B------:R-:W-:Y:S05]  /*0620*/  BSYNC.RECONVERGENT B0 ;  /* 0x0000000000007941 */ /* 0x000fea0003800200 */
.L_x_9:
[----:B------:R-:W-:-:S13]  /*0630*/  FSETP.GTU.AND P1, PT, R0, 1, PT ;  /* 0x3f8000000000780b */ /* 0x000fda0003f2c000 */
[----:B------:R-:W-:-:S05]  /*0640*/  @!P1 VIADD R5, R5, 0x1 ;  /* 0x0000000105059836 */ /* 0x000fca0000000000 */
        /* <DEDUP_REMOVED lines=13> */
.L_x_13:
[----:B------:R-:W-:Y:S01]  /*0720*/  FMUL.FTZ R0, R9, R8 ;  /* 0x0000000809007220 */ /* 0x000fe20000410000 */
[----:B------:R-:W-:-:S03]  /*0730*/  FMUL.FTZ R8, R8, 0.5 ;  /* 0x3f00000008087820 */ /* 0x000fc60000410000 */
[----:B------:R-:W-:-:S04]  /*0740*/  FFMA R9, -R0, R0, R9 ;  /* 0x0000000000097223 */ /* 0x000fc80000000109 */
[----:B------:R-:W-:-:S07]  /*0750*/  FFMA R0, R9, R8, R0 ;  /* 0x0000000809007223 */ /* 0x000fce0000000000 */
.L_x_14:
[----:B------:R-:W-:Y:S05]  /*0760*/  BSYNC.RECONVERGENT B0 ;  /* 0x0000000000007941 */ /* 0x000fea0003800200 */
.L_x_12:
[----:B------:R-:W-:-:S13]  /*0770*/  FSETP.GTU.AND P1, PT, R0, 1, PT ;  /* 0x3f8000000000780b */ /* 0x000fda0003f2c000 */
[----:B------:R-:W-:-:S05]  /*0780*/  @!P1 IADD3 R5, PT, PT, R5, 0x1, RZ ;  /* 0x0000000105059810 */ /* 0x000fca0007ffe0ff */
[----:B------:R0:W-:Y:S04]  /*0790*/  @!P1 STG.E desc[UR6][R2.64], R5 ;  /* 0x0000000502009986 */ /* 0x0001e8000c101906 */
[----:B------:R-:W2:Y:S01]  /*07a0*/  LDG.E.64 R8, desc[UR6][R6.64+0x8] ;  /* 0x0000080606087981 */ /* 0x000ea2000c1e1b00 */
[----:B------:R-:W-:Y:S01]  /*07b0*/  BSSY.RECONVERGENT B0, `(.L_x_15) ;  /* 0x000000f000007945 */ /* 0x000fe20003800200 */
[----:B--2---:R-:W-:-:S04]  /*07c0*/  FMUL R9, R9, R9 ;  /* 0x0000000909097220 */ /* 0x004fc80000400000 */
[----:B------:R-:W-:-:S04]  /*07d0*/  FFMA R9, R8, R8, R9 ;  /* 0x0000000808097223 */ /* 0x000fc80000000009 */
[----:B------:R-:W-:Y:S01]  /*07e0*/  VIADD R0, R9, 0xf3000000 ;  /* 0xf300000009007836 */ /* 0x000fe20000000000 */
[----:B------:R0:W1:Y:S04]  /*07f0*/  MUFU.RSQ R8, R9 ;  /* 0x0000000900087308 */ /* 0x0000680000001400 */
[----:B------:R-:W-:-:S13]  /*0800*/  ISETP.GT.U32.AND P1, PT, R0, 0x727fffff, PT ;  /* 0x727fffff0000780c */ /* 0x000fda0003f24070 */
[----:B01----:R-:W-:Y:S05]  /*0810*/  @!P1 BRA `(.L_x_16) ;  /* 0x0000000000109947 */ /* 0x003fea0003800000 */
[----:B------:R-:W-:Y:S02]  /*0820*/  MOV R0, R9 ;  /* 0x0000000900007202 */ /* 0x000fe40000000f00 */
[----:B------:R-:W-:-:S07]  /*0830*/  MOV R14, 0x850 ;  /* 0x00000850000e7802 */ /* 0x000fce0000000f00 */
[----:B------:R-:W-:Y:S05]  /*0840*/  CALL.REL.NOINC `($__internal_0_$__cuda_sm20_sqrt_rn_f32_slowpath) ;  /* 0x0000000000347944 */ /* 0x000fea0003c00000 */
[----:B------:R-:W-:Y:S05]  /*0850*/  BRA `(.L_x_17) ;  /* 0x0000000000107947 */ /* 0x000fea0003800000 */
.L_x_16:
[----:B------:R-:W-:Y:S01]  /*0860*/  FMUL.FTZ R0, R9, R8 ;  /* 0x0000000809007220 */ /* 0x000fe20000410000 */
[----:B------:R-:W-:-:S03]  /*0870*/  FMUL.FTZ R8, R8, 0.5 ;  /* 0x3f00000008087820 */ /* 0x000fc60000410000 */
[----:B------:R-:W-:-:S04]  /*0880*/  FFMA R9, -R0, R0, R9 ;  /* 0x0000000000097223 */ /* 0x000fc80000000109 */
[----:B------:R-:W-:-:S07]  /*0890*/  FFMA R0, R9, R8, R0 ;  /* 0x0000000809007223 */ /* 0x000fce0000000000 */
.L_x_17:
[----:B------:R-:W-:Y:S05]  /*08a0*/  BSYNC.RECONVERGENT B0 ;  /* 0x0000000000007941 */ /* 0x000fea0003800200 */
.L_x_15:
[----:B------:R-:W-:-:S13]  /*08b0*/  FSETP.GTU.AND P1, PT, R0, 1, PT ;  /* 0x3f8000000000780b */ /* 0x000fda0003f2c000 */
[----:B------:R-:W-:-:S05]  /*08c0*/  @!P1 IADD3 R5, PT, PT, R5, 0x1, RZ ;  /* 0x0000000105059810 */ /* 0x000fca0007ffe0ff */
[----:B------:R1:W-:Y:S01]  /*08d0*/  @!P1 STG.E desc[UR6][R2.64], R5 ;  /* 0x0000000502009986 */ /* 0x0003e2000c101906 */
[----:B------:R-:W-:-:S04]  /*08e0*/  IADD3 R6, P1, PT, R6, 0x20, RZ ;  /* 0x0000002006067810 */ /* 0x000fc80007f3e0ff */
[----:B------:R-:W-:Y:S01]  /*08f0*/  IADD3.X R7, PT, PT, RZ, R7, RZ, P1, !PT ;  /* 0x00000007ff077210 */ /* 0x000fe20000ffe4ff */
[----:B------:R-:W-:Y:S08]  /*0900*/  @P0 BRA `(.L_x_18) ;  /* 0xfffffff800ac0947 */ /* 0x000ff0000383ffff */
[----:B------:R-:W-:Y:S05]  /*0910*/  EXIT ;  /* 0x000000000000794d */ /* 0x000fea0003800000 */
        .weak           $__internal_0_$__cuda_sm20_sqrt_rn_f32_slowpath
        .type           $__internal_0_$__cuda_sm20_sqrt_rn_f32_slowpath,@function
        .size           $__internal_0_$__cuda_sm20_sqrt_rn_f32_slowpath,(.L_x_26 - $__internal_0_$__cuda_sm20_sqrt_rn_f32_slowpath)
$__internal_0_$__cuda_sm20_sqrt_rn_f32_slowpath:
[----:B------:R-:W-:-:S13]  /*0920*/  LOP3.LUT P1, RZ, R0, 0x7fffffff, RZ, 0xc0, !PT ;  /* 0x7fffffff00ff7812 */ /* 0x000fda000782c0ff */
[----:B------:R-:W-:Y:S01]  /*0930*/  @!P1 MOV R8, R0 ;  /* 0x0000000000089202 */ /* 0x000fe20000000f00 */
[----:B------:R-:W-:Y:S06]  /*0940*/  @!P1 BRA `(.L_x_19) ;  /* 0x0000000000409947 */ /* 0x000fec0003800000 */
[----:B------:R-:W-:-:S13]  /*0950*/  FSETP.GEU.FTZ.AND P1, PT, R0, RZ, PT ;  /* 0x000000ff0000720b */ /* 0x000fda0003f3e000 */
[----:B------:R-:W-:Y:S01]  /*0960*/  @!P1 IMAD.MOV.U32 R8, RZ, RZ, 0x7fffffff ;  /* 0x7fffffffff089424 */ /* 0x000fe200078e00ff */
[----:B------:R-:W-:Y:S06]  /*0970*/  @!P1 BRA `(.L_x_19) ;  /* 0x0000000000349947 */ /* 0x000fec0003800000 */
[----:B------:R-:W-:-:S13]  /*0980*/  FSETP.GTU.FTZ.AND P1, PT, |R0|, +INF , PT ;  /* 0x7f8000000000780b */ /* 0x000fda0003f3c200 */
[----:B------:R-:W-:Y:S01]  /*0990*/  @P1 FADD.FTZ R8, R0, 1 ;  /* 0x3f80000000081421 */ /* 0x000fe20000010000 */
[----:B------:R-:W-:Y:S06]  /*09a0*/  @P1 BRA `(.L_x_19) ;  /* 0x0000000000281947 */ /* 0x000fec0003800000 */
[----:B------:R-:W-:-:S13]  /*09b0*/  FSETP.NEU.FTZ.AND P1, PT, |R0|, +INF , PT ;  /* 0x7f8000000000780b */ /* 0x000fda0003f3d200 */
[----:B------:R-:W-:-:S04]  /*09c0*/  @P1 FFMA R10, R0, 1.84467440737095516160e+19, RZ ;  /* 0x5f800000000a1823 */ /* 0x000fc800000000ff */
[----:B------:R-:W0:Y:S02]  /*09d0*/  @P1 MUFU.RSQ R11, R10 ;  /* 0x0000000a000b1308 */ /* 0x000e240000001400 */
[----:B0-----:R-:W-:Y:S01]  /*09e0*/  @P1 FMUL.FTZ R13, R10, R11 ;  /* 0x0000000b0a0d1220 */ /* 0x001fe20000410000 */
[----:B------:R-:W-:-:S03]  /*09f0*/  @P1 FMUL.FTZ R11, R11, 0.5 ;  /* 0x3f0000000b0b1820 */ /* 0x000fc60000410000 */
[----:B------:R-:W-:-:S04]  /*0a00*/  @P1 FADD.FTZ R8, -R13, -RZ ;  /* 0x800000ff0d081221 */ /* 0x000fc80000010100 */
[----:B------:R-:W-:Y:S01]  /*0a10*/  @P1 FFMA R12, R13, R8, R10 ;  /* 0x000000080d0c1223 */ /* 0x000fe2000000000a */
[----:B------:R-:W-:-:S03]  /*0a20*/  @!P1 MOV R8, R0 ;  /* 0x0000000000089202 */ /* 0x000fc60000000f00 */
[----:B------:R-:W-:-:S04]  /*0a30*/  @P1 FFMA R11, R12, R11, R13 ;  /* 0x0000000b0c0b1223 */ /* 0x000fc8000000000d */
[----:B------:R-:W-:-:S07]  /*0a40*/  @P1 FMUL.FTZ R8, R11, 2.3283064365386962891e-10 ;  /* 0x2f8000000b081820 */ /* 0x000fce0000410000 */
.L_x_19:
[----:B------:R-:W-:Y:S01]  /*0a50*/  HFMA2 R11, -RZ, RZ, 0, 0 ;  /* 0x00000000ff0b7431 */ /* 0x000fe200000001ff */
[----:B------:R-:W-:Y:S02]  /*0a60*/  MOV R10, R14 ;  /* 0x0000000e000a7202 */ /* 0x000fe40000000f00 */
[----:B------:R-:W-:Y:S02]  /*0a70*/  MOV R0, R8 ;  /* 0x0000000800007202 */ /* 0x000fe40000000f00 */
[----:B------:R-:W-:Y:S05]  /*0a80*/  RET.REL.NODEC R10 `(_Z14monte_carlo_pijP6float2Pi) ;  /* 0xfffffff40a5c7950 */ /* 0x000fea0003c3ffff */
.L_x_20:
[----:B------:R-:W-:-:S00]  /*0a90*/  BRA `(.L_x_20) ;  /* 0xfffffffc00fc7947 */ /* 0x000fc0000383ffff */
[----:B------:R-:W-:-:S00]  /*0aa0*/  NOP ;  /* 0x0000000000007918 */ /* 0x000fc00000000000 */
        /* <DEDUP_REMOVED lines=13> */
.L_x_26:


//--------------------- .text._Z14monte_carlo_piPK6float2Pc --------------------------
	.section	.text._Z14monte_carlo_piPK6float2Pc,"ax",@progbits
	.align	128
        .global         _Z14monte_carlo_piPK6float2Pc
        .type           _Z14monte_carlo_piPK6float2Pc,@function
        .size           _Z14monte_carlo_piPK6float2Pc,(.L_x_27 - _Z14monte_carlo_piPK6float2Pc)
        .other          _Z14monte_carlo_piPK6float2Pc,@"STO_CUDA_ENTRY STV_DEFAULT"
_Z14monte_carlo_piPK6float2Pc:
.text._Z14monte_carlo_piPK6float2Pc:
[----:B------:R-:W-:Y:S01]  /*0000*/  LDC R1, c[0x0][0x37c] ;  /* 0x0000df00ff017b82 */ /* 0x000fe20000000800 */
[----:B------:R-:W0:Y:S07]  /*0010*/  S2R R0, SR_TID.X ;  /* 0x0000000000007919 */ /* 0x000e2e0000002100 */
[----:B------:R-:W0:Y:S01]  /*0020*/  S2UR UR6, SR_CTAID.X ;  /* 0x00000000000679c3 */ /* 0x000e220000002500 */
[----:B------:R-:W1:Y:S07]  /*0030*/  LDCU.64 UR4, c[0x0][0x358] ;  /* 0x00006b00ff0477ac */ /* 0x000e6e0008000a00 */
[----:B------:R-:W0:Y:S08]  /*0040*/  LDC R3, c[0x0][0x360] ;  /* 0x0000d800ff037b82 */ /* 0x000e300000000800 */
[----:B------:R-:W2:Y:S01]  /*0050*/  LDC.64 R4, c[0x0][0x380] ;  /* 0x0000e000ff047b82 */ /* 0x000ea20000000a00 */
[----:B0-----:R-:W-:-:S04]  /*0060*/  IMAD R3, R3, UR6, R0 ;  /* 0x0000000603037c24 */ /* 0x001fc8000f8e0200 */
[----:B--2---:R-:W-:-:S06]  /*0070*/  IMAD.WIDE.U32 R4, R3, 0x8, R4 ;  /* 0x0000000803047825 */ /* 0x004fcc00078e0004 */
[----:B-1----:R-:W2:Y:S01]  /*0080*/  LDG.E.64 R4, desc[UR4][R4.64] ;  /* 0x0000000404047981 */ /* 0x002ea2000c1e1b00 */
[----:B------:R-:W-:Y:S01]  /*0090*/  BSSY.RECONVERGENT B0, `(.L_x_21) ;  /* 0x000000f000007945 */ /* 0x000fe20003800200 */
[----:B--2---:R-:W-:-:S04]  /*00a0*/  FMUL R7, R5, R5 ;  /* 0x0000000505077220 */ /* 0x004fc80000400000 */
[----:B------:R-:W-:-:S04]  /*00b0*/  FFMA R0, R4, R4, R7 ;  /* 0x0000000404007223 */ /* 0x000fc80000000007 */
[----:B------:R0:W1:Y:S01]  /*00c0*/  MUFU.RSQ R7, R0 ;  /* 0x0000000000077308 */ /* 0x0000620000001400 */
[----:B------:R-:W-:-:S04]  /*00d0*/  IADD3 R2, PT, PT, R0, -0xd000000, RZ ;  /* 0xf300000000027810 */ /* 0x000fc80007ffe0ff */
[----:B------:R-:W-:-:S13]  /*00e0*/  ISETP.GT.U32.AND P0, PT, R2, 0x727fffff, PT ;  /* 0x727fffff0200780c */ /* 0x000fda0003f04070 */
[----:B01----:R-:W-:Y:S05]  /*00f0*/  @!P0 BRA `(.L_x_22) ;  /* 0x0000000000108947 */ /* 0x003fea0003800000 */
[----:B------:R-:W-:-:S07]  /*0100*/  MOV R8, 0x120 ;  /* 0x0000012000087802 */ /* 0x000fce0000000f00 */
[----:B------:R-:W-:Y:S05]  /*0110*/  CALL.REL.NOINC `($__internal_1_$__cuda_sm20_sqrt_rn_f32_slowpath) ;  /* 0x00000000004c7944 */ /* 0x000fea0003c00000 */
[----:B------:R-:W-:Y:S01]  /*0120*/  MOV R0, R2 ;  /* 0x0000000200007202 */ /* 0x000fe20000000f00 */
[----:B------:R-:W-:Y:S06]  /*0130*/  BRA `(.L_x_23) ;  /* 0x0000000000107947 */ /* 0x000fec0003800000 */
.L_x_22:
[----:B------:R-:W-:Y:S01]  /*0140*/  FMUL.FTZ R5, R0, R7 ;  /* 0x0000000700057220 */ /* 0x000fe20000410000 */
[----:B------:R-:W-:-:S03]  /*0150*/  FMUL.FTZ R7, R7, 0.5 ;  /* 0x3f00000007077820 */ /* 0x000fc60000410000 */
[----:B------:R-:W-:-:S04]  /*0160*/  FFMA R0, -R5, R5, R0 ;  /* 0x0000000505007223 */ /* 0x000fc80000000100 */
[----:B------:R-:W-:-:S07]  /*0170*/  FFMA R0, R0, R7, R5 ;  /* 0x0000000700007223 */ /* 0x000fce0000000005 */
.L_x_23:
[----:B------:R-:W-:Y:S05]  /*0180*/  BSYNC.RECONVERGENT B0 ;  /* 0x0000000000007941 */ /* 0x000fea0003800200 */
.L_x_21:
[----:B------:R-:W-:Y:S01]  /*0190*/  FSETP.GTU.AND P0, PT, R0, 1, PT ;  /* 0x3f8000000000780b */ /* 0x000fe20003f0c000 */
[----:B------:R-:W-:-:S12]  /*01a0*/  HFMA2 R2, -RZ, RZ, 0, 5.9604644775390625e-08 ;  /* 0x00000001ff027431 */ /* 0x000fd800000001ff */
[----:B------:R-:W0:Y:S02]  /*01b0*/  @!P0 LDC.64 R4, c[0x0][0x388] ;  /* 0x0000e200ff048b82 */ /* 0x000e240000000a00 */
[----:B0-----:R-:W-:-:S04]  /*01c0*/  @!P0 IADD3 R4, P1, PT, R3, R4, RZ ;  /* 0x0000000403048210 */ /* 0x001fc80007f3e0ff */
[----:B------:R-:W-:-:S05]  /*01d0*/  @!P0 IADD3.X R5, PT, PT, RZ, R5, RZ, P1, !PT ;  /* 0x00000005ff058210 */ /* 0x000fca0000ffe4ff */
[----:B------:R0:W-:Y:S01]  /*01e0*/  @!P0 STG.E.U8 desc[UR4][R4.64], R2 ;  /* 0x0000000204008986 */ /* 0x0001e2000c101104 */
[----:B------:R-:W-:Y:S05]  /*01f0*/  @!P0 EXIT ;  /* 0x000000000000894d */ /* 0x000fea0003800000 */
[----:B------:R-:W0:Y:S02]  /*0200*/  LDCU.64 UR6, c[0x0][0x388] ;  /* 0x00007100ff0677ac */ /* 0x000e240008000a00 */
[----:B0-----:R-:W-:-:S04]  /*0210*/  IADD3 R2, P0, PT, R3, UR6, RZ ;  /* 0x0000000603027c10 */ /* 0x001fc8000ff1e0ff */
[----:B------:R-:W-:-:S05]  /*0220*/  IADD3.X R3, PT, PT, RZ, UR7, RZ, P0, !PT ;  /* 0x00000007ff037c10 */ /* 0x000fca00087fe4ff */
[----:B------:R-:W-:Y:S01]  /*0230*/  STG.E.U8 desc[UR4][R2.64], RZ ;  /* 0x000000ff02007986 */ /* 0x000fe2000c101104 */
[----:B------:R-:W-:Y:S05]  /*0240*/  EXIT ;  /* 0x000000000000794d */ /* 0x000fea0003800000 */
        .weak           $__internal_1_$__cuda_sm20_sqrt_rn_f32_slowpath
        .type           $__internal_1_$__cuda_sm20_sqrt_rn_f32_slowpath,@function
        .size           $__internal_1_$__cuda_sm20_sqrt_rn_f32_slowpath,(.L_x_27 - $__internal_1_$__cuda_sm20_sqrt_rn_f32_slowpath)
$__internal_1_$__cuda_sm20_sqrt_rn_f32_slowpath:
[----:B------:R-:W-:-:S13]  /*0250*/  LOP3.LUT P0, RZ, R0, 0x7fffffff, RZ, 0xc0, !PT ;  /* 0x7fffffff00ff7812 */ /* 0x000fda000780c0ff */
[----:B------:R-:W-:Y:S01]  /*0260*/  @!P0 MOV R2, R0 ;  /* 0x0000000000028202 */ /* 0x000fe20000000f00 */
[----:B------:R-:W-:Y:S06]  /*0270*/  @!P0 BRA `(.L_x_24) ;  /* 0x0000000000408947 */ /* 0x000fec0003800000 */
[----:B------:R-:W-:-:S13]  /*0280*/  FSETP.GEU.FTZ.AND P0, PT, R0, RZ, PT ;  /* 0x000000ff0000720b */ /* 0x000fda0003f1e000 */
[----:B------:R-:W-:Y:S01]  /*0290*/  @!P0 MOV R2, 0x7fffffff ;  /* 0x7fffffff00028802 */ /* 0x000fe20000000f00 */
        /* <DEDUP_REMOVED lines=14> */
.L_x_24:
[----:B------:R-:W-:Y:S01]  /*0380*/  HFMA2 R5, -RZ, RZ, 0, 0 ;  /* 0x00000000ff057431 */ /* 0x000fe200000001ff */
[----:B------:R-:W-:-:S04]  /*0390*/  MOV R4, R8 ;  /* 0x0000000800047202 */ /* 0x000fc80000000f00 */
[----:B------:R-:W-:Y:S05]  /*03a0*/  RET.REL.NODEC R4 `(_Z14monte_carlo_piPK6float2Pc) ;  /* 0xfffffffc04147950 */ /* 0x000fea0003c3ffff */
.L_x_25:
        /* <DEDUP_REMOVED lines=13> */
.L_x_27:


//--------------------- .nv.shared.reserved.0     --------------------------
	.section	.nv.shared.reserved.0,"aw",@nobits
	.weak		__nv_reservedSMEM_offset_0_alias
	.size		__nv_reservedSMEM_offset_0_alias, 0, 64
	.other		__nv_reservedSMEM_offset_0_alias,@"STO_CUDA_RESERVED_SHARED STV_DEFAULT"
__nv_reservedSMEM_offset_0_alias:
	.zero		0
	.zero		64


//--------------------- .nv.constant0._Z14monte_carlo_pijP6float2Pi --------------------------
	.section	.nv.constant0._Z14monte_carlo_pijP6float2Pi,"a",@progbits
	.sectionflags	@""
	.align	4
.nv.constant0._Z14monte_carlo_pijP6float2Pi:
	.zero		920


//--------------------- .nv.constant0._Z14monte_carlo_piPK6float2Pc --------------------------
	.section	.nv.constant0._Z14monte_carlo_piPK6float2Pc,"a",@progbits
	.sectionflags	@""
	.align	4
.nv.constant0._Z14monte_carlo_piPK6float2Pc:
	.zero		912


//--------------------- SYMBOLS --------------------------

	.type		.nv.reservedSmem.offset0,@object
	.size		.nv.reservedSmem.offset0,0x4
